//
// Generated by NVIDIA NVVM Compiler
//
// Compiler Build ID: CL-36424714
// Cuda compilation tools, release 13.0, V13.0.88
// Based on NVVM 20.0.0
//

.version 9.0
.target sm_100
.address_size 64

	// .globl	_Z4testv
.extern .func  (.param .b32 func_retval0) vprintf
(
	.param .b64 vprintf_param_0,
	.param .b64 vprintf_param_1
)
;
.global .align 1 .b8 _ZN34_INTERNAL_fe189fe6_4_k_cu_7005c45b4cuda3std3__45__cpo5beginE[1];
.global .align 1 .b8 _ZN34_INTERNAL_fe189fe6_4_k_cu_7005c45b4cuda3std3__45__cpo3endE[1];
.global .align 1 .b8 _ZN34_INTERNAL_fe189fe6_4_k_cu_7005c45b4cuda3std3__45__cpo6cbeginE[1];
.global .align 1 .b8 _ZN34_INTERNAL_fe189fe6_4_k_cu_7005c45b4cuda3std3__45__cpo4cendE[1];
.global .align 1 .b8 _ZN34_INTERNAL_fe189fe6_4_k_cu_7005c45b4cuda3std3__45__cpo6rbeginE[1];
.global .align 1 .b8 _ZN34_INTERNAL_fe189fe6_4_k_cu_7005c45b4cuda3std3__45__cpo4rendE[1];
.global .align 1 .b8 _ZN34_INTERNAL_fe189fe6_4_k_cu_7005c45b4cuda3std3__45__cpo7crbeginE[1];
.global .align 1 .b8 _ZN34_INTERNAL_fe189fe6_4_k_cu_7005c45b4cuda3std3__45__cpo5crendE[1];
.global .align 1 .b8 _ZN34_INTERNAL_fe189fe6_4_k_cu_7005c45b4cuda3std3__436_GLOBAL__N__fe189fe6_4_k_cu_7005c45b6ignoreE[1];
.global .align 1 .b8 _ZN34_INTERNAL_fe189fe6_4_k_cu_7005c45b4cuda3std3__419piecewise_constructE[1];
.global .align 1 .b8 _ZN34_INTERNAL_fe189fe6_4_k_cu_7005c45b4cuda3std3__48in_placeE[1];
.global .align 1 .b8 _ZN34_INTERNAL_fe189fe6_4_k_cu_7005c45b4cuda3std3__420unreachable_sentinelE[1];
.global .align 1 .b8 _ZN34_INTERNAL_fe189fe6_4_k_cu_7005c45b4cuda3std3__47nulloptE[1];
.global .align 1 .b8 _ZN34_INTERNAL_fe189fe6_4_k_cu_7005c45b4cuda3std3__48unexpectE[1];
.global .align 1 .b8 _ZN34_INTERNAL_fe189fe6_4_k_cu_7005c45b4cuda3std6ranges3__45__cpo4swapE[1];
.global .align 1 .b8 _ZN34_INTERNAL_fe189fe6_4_k_cu_7005c45b4cuda3std6ranges3__45__cpo9iter_moveE[1];
.global .align 1 .b8 _ZN34_INTERNAL_fe189fe6_4_k_cu_7005c45b4cuda3std6ranges3__45__cpo5beginE[1];
.global .align 1 .b8 _ZN34_INTERNAL_fe189fe6_4_k_cu_7005c45b4cuda3std6ranges3__45__cpo3endE[1];
.global .align 1 .b8 _ZN34_INTERNAL_fe189fe6_4_k_cu_7005c45b4cuda3std6ranges3__45__cpo6cbeginE[1];
.global .align 1 .b8 _ZN34_INTERNAL_fe189fe6_4_k_cu_7005c45b4cuda3std6ranges3__45__cpo4cendE[1];
.global .align 1 .b8 _ZN34_INTERNAL_fe189fe6_4_k_cu_7005c45b4cuda3std6ranges3__45__cpo7advanceE[1];
.global .align 1 .b8 _ZN34_INTERNAL_fe189fe6_4_k_cu_7005c45b4cuda3std6ranges3__45__cpo9iter_swapE[1];
.global .align 1 .b8 _ZN34_INTERNAL_fe189fe6_4_k_cu_7005c45b4cuda3std6ranges3__45__cpo4nextE[1];
.global .align 1 .b8 _ZN34_INTERNAL_fe189fe6_4_k_cu_7005c45b4cuda3std6ranges3__45__cpo4prevE[1];
.global .align 1 .b8 _ZN34_INTERNAL_fe189fe6_4_k_cu_7005c45b4cuda3std6ranges3__45__cpo4dataE[1];
.global .align 1 .b8 _ZN34_INTERNAL_fe189fe6_4_k_cu_7005c45b4cuda3std6ranges3__45__cpo5cdataE[1];
.global .align 1 .b8 _ZN34_INTERNAL_fe189fe6_4_k_cu_7005c45b4cuda3std6ranges3__45__cpo4sizeE[1];
.global .align 1 .b8 _ZN34_INTERNAL_fe189fe6_4_k_cu_7005c45b4cuda3std6ranges3__45__cpo5ssizeE[1];
.global .align 1 .b8 _ZN34_INTERNAL_fe189fe6_4_k_cu_7005c45b4cuda3std6ranges3__45__cpo8distanceE[1];
.global .align 1 .b8 _ZN34_INTERNAL_fe189fe6_4_k_cu_7005c45b6thrust24THRUST_300001_SM_1000_NS8cuda_cub3parE[1];
.global .align 1 .b8 _ZN34_INTERNAL_fe189fe6_4_k_cu_7005c45b6thrust24THRUST_300001_SM_1000_NS8cuda_cub10par_nosyncE[1];
.global .align 1 .b8 _ZN34_INTERNAL_fe189fe6_4_k_cu_7005c45b6thrust24THRUST_300001_SM_1000_NS6system6detail10sequential3seqE[1];
.global .align 1 .b8 _ZN34_INTERNAL_fe189fe6_4_k_cu_7005c45b6thrust24THRUST_300001_SM_1000_NS6system3cpp3parE[1];
.global .align 1 .b8 _ZN34_INTERNAL_fe189fe6_4_k_cu_7005c45b6thrust24THRUST_300001_SM_1000_NS12placeholders2_1E[1];
.global .align 1 .b8 _ZN34_INTERNAL_fe189fe6_4_k_cu_7005c45b6thrust24THRUST_300001_SM_1000_NS12placeholders2_2E[1];
.global .align 1 .b8 _ZN34_INTERNAL_fe189fe6_4_k_cu_7005c45b6thrust24THRUST_300001_SM_1000_NS12placeholders2_3E[1];
.global .align 1 .b8 _ZN34_INTERNAL_fe189fe6_4_k_cu_7005c45b6thrust24THRUST_300001_SM_1000_NS12placeholders2_4E[1];
.global .align 1 .b8 _ZN34_INTERNAL_fe189fe6_4_k_cu_7005c45b6thrust24THRUST_300001_SM_1000_NS12placeholders2_5E[1];
.global .align 1 .b8 _ZN34_INTERNAL_fe189fe6_4_k_cu_7005c45b6thrust24THRUST_300001_SM_1000_NS12placeholders2_6E[1];
.global .align 1 .b8 _ZN34_INTERNAL_fe189fe6_4_k_cu_7005c45b6thrust24THRUST_300001_SM_1000_NS12placeholders2_7E[1];
.global .align 1 .b8 _ZN34_INTERNAL_fe189fe6_4_k_cu_7005c45b6thrust24THRUST_300001_SM_1000_NS12placeholders2_8E[1];
.global .align 1 .b8 _ZN34_INTERNAL_fe189fe6_4_k_cu_7005c45b6thrust24THRUST_300001_SM_1000_NS12placeholders2_9E[1];
.global .align 1 .b8 _ZN34_INTERNAL_fe189fe6_4_k_cu_7005c45b6thrust24THRUST_300001_SM_1000_NS12placeholders3_10E[1];
.global .align 1 .b8 _ZN34_INTERNAL_fe189fe6_4_k_cu_7005c45b6thrust24THRUST_300001_SM_1000_NS3seqE[1];
.global .align 1 .b8 _ZN34_INTERNAL_fe189fe6_4_k_cu_7005c45b6thrust24THRUST_300001_SM_1000_NS6deviceE[1];
.global .align 1 .b8 $str[4] = {37, 100, 10};

.visible .entry _Z4testv()
{
	.local .align 8 .b8 	__local_depot0[8];
	.reg .b64 	%SP;
	.reg .b64 	%SPL;
	.reg .pred 	%p<2>;
	.reg .b32 	%r<12>;
	.reg .b64 	%rd<5>;

	mov.u64 	%SPL, __local_depot0;
	cvta.local.u64 	%SP, %SPL;
	mov.u32 	%r1, %ctaid.x;
	mov.u32 	%r2, %ntid.x;
	mul.lo.s32 	%r3, %r1, %r2;
	mov.u32 	%r4, %tid.x;
	neg.s32 	%r5, %r4;
	setp.ne.s32 	%p1, %r3, %r5;
	@%p1 bra 	$L__BB0_2;
	add.u64 	%rd1, %SP, 0;
	add.u64 	%rd2, %SPL, 0;
	mov.u32 	%r6, %tid.y;
	mov.u32 	%r7, %ntid.y;
	mov.u32 	%r8, %ctaid.y;
	mad.lo.s32 	%r9, %r8, %r7, %r6;
	st.local.u32 	[%rd2], %r9;
	mov.u64 	%rd3, $str;
	cvta.global.u64 	%rd4, %rd3;
	{ // callseq 0, 0
	.param .b64 param0;
	st.param.b64 	[param0], %rd4;
	.param .b64 param1;
	st.param.b64 	[param1], %rd1;
	.param .b32 retval0;
	call.uni (retval0), 
	vprintf, 
	(
	param0, 
	param1
	);
	ld.param.b32 	%r10, [retval0];
	} // callseq 0
$L__BB0_2:
	ret;

}
	// .globl	_ZN3cub18CUB_300001_SM_10006detail11EmptyKernelIvEEvv
.visible .entry _ZN3cub18CUB_300001_SM_10006detail11EmptyKernelIvEEvv()
{


	ret;

}


// ===== COMPILED SASS (sm_100) =====

	.target	sm_100

	.elftype	@"ET_EXEC"


//--------------------- .note.nv.tkinfo           --------------------------
	.section	.note.nv.tkinfo,"",@"SHT_NOTE"
	.sectionflags	@"SHF_NOTE_NV_TKINFO"
	.tkinfo
        /*0018*/ 	.word	0x00000002
        /*0030*/ 	.string	""
        /*0030*/ 	.string	"ptxas"
        /*0030*/ 	.string	"Cuda compilation tools, release 13.0, V13.0.88"
        /*0030*/ 	.string	"Build cuda_13.0.r13.0/compiler.36424714_0"
        /*0030*/ 	.string	"-arch sm_100 -m 64 "



//--------------------- .note.nv.cuinfo           --------------------------
	.section	.note.nv.cuinfo,"",@"SHT_NOTE"
	.sectionflags	@"SHF_NOTE_NV_CUINFO"
        /*0018*/ 	.short	0x0002
        /*001a*/ 	.short	0x0064
        /*001c*/ 	.short	0x0082
	.zero		2


//--------------------- .nv.info                  --------------------------
	.section	.nv.info,"",@"SHT_CUDA_INFO"
	.align	4


	//----- nvinfo : EIATTR_REGCOUNT
	.align		4
        /*0000*/ 	.byte	0x04, 0x2f
        /*0002*/ 	.short	(.L_47 - .L_46)
	.align		4
.L_46:
        /*0004*/ 	.word	index@(_Z4testv)
        /*0008*/ 	.word	0x00000018


	//----- nvinfo : EIATTR_FRAME_SIZE
	.align		4
.L_47:
        /*000c*/ 	.byte	0x04, 0x11
        /*000e*/ 	.short	(.L_49 - .L_48)
	.align		4
.L_48:
        /*0010*/ 	.word	index@(_Z4testv)
        /*0014*/ 	.word	0x00000008


	//----- nvinfo : EIATTR_REGCOUNT
	.align		4
.L_49:
        /*0018*/ 	.byte	0x04, 0x2f
        /*001a*/ 	.short	(.L_51 - .L_50)
	.align		4
.L_50:
        /*001c*/ 	.word	index@(_ZN3cub18CUB_300001_SM_10006detail11EmptyKernelIvEEvv)
        /*0020*/ 	.word	0x00000004


	//----- nvinfo : EIATTR_FRAME_SIZE
	.align		4
.L_51:
        /*0024*/ 	.byte	0x04, 0x11
        /*0026*/ 	.short	(.L_53 - .L_52)
	.align		4
.L_52:
        /*0028*/ 	.word	index@(_ZN3cub18CUB_300001_SM_10006detail11EmptyKernelIvEEvv)
        /*002c*/ 	.word	0x00000000


	//----- nvinfo : EIATTR_MIN_STACK_SIZE
	.align		4
.L_53:
        /*0030*/ 	.byte	0x04, 0x12
        /*0032*/ 	.short	(.L_55 - .L_54)
	.align		4
.L_54:
        /*0034*/ 	.word	index@(_ZN3cub18CUB_300001_SM_10006detail11EmptyKernelIvEEvv)
        /*0038*/ 	.word	0x00000000


	//----- nvinfo : EIATTR_MIN_STACK_SIZE
	.align		4
.L_55:
        /*003c*/ 	.byte	0x04, 0x12
        /*003e*/ 	.short	(.L_57 - .L_56)
	.align		4
.L_56:
        /*0040*/ 	.word	index@(_Z4testv)
        /*0044*/ 	.word	0x00000008
.L_57:


//--------------------- .nv.compat                --------------------------
	.section	.nv.compat,"",@"SHT_CUDA_COMPAT_INFO"
	.align	4
        /*0000*/ 	.byte	0x02, 0x09, 0x00, 0x00, 0x02, 0x02, 0x01, 0x00, 0x02, 0x05, 0x05, 0x00, 0x03, 0x07, 0x01, 0x01
        /*0010*/ 	.byte	0x02, 0x03, 0x00, 0x00, 0x02, 0x06, 0x01, 0x00, 0x04, 0x0b, 0x08, 0x00, 0x09, 0x00, 0x00, 0x00
        /*0020*/ 	.byte	0x00, 0x00, 0x00, 0x00


//--------------------- .nv.info._ZN3cub18CUB_300001_SM_10006detail11EmptyKernelIvEEvv --------------------------
	.section	.nv.info._ZN3cub18CUB_300001_SM_10006detail11EmptyKernelIvEEvv,"",@"SHT_CUDA_INFO"
	.sectionflags	@""
	.align	4


	//----- nvinfo : EIATTR_CUDA_API_VERSION
	.align		4
        /*0000*/ 	.byte	0x04, 0x37
        /*0002*/ 	.short	(.L_59 - .L_58)
.L_58:
        /*0004*/ 	.word	0x00000082


	//----- nvinfo : EIATTR_SPARSE_MMA_MASK
	.align		4
.L_59:
        /*0008*/ 	.byte	0x03, 0x50
        /*000a*/ 	.short	0x0000


	//----- nvinfo : EIATTR_MAXREG_COUNT
	.align		4
        /*000c*/ 	.byte	0x03, 0x1b
        /*000e*/ 	.short	0x00ff


	//----- nvinfo : EIATTR_MERCURY_ISA_VERSION
	.align		4
        /*0010*/ 	.byte	0x03, 0x5f
        /*0012*/ 	.short	0x0101


	//----- nvinfo : EIATTR_VRC_CTA_INIT_COUNT
	.align		4
        /*0014*/ 	.byte	0x02, 0x4a
	.zero		1
	.zero		1


	//----- nvinfo : EIATTR_EXIT_INSTR_OFFSETS
	.align		4
        /*0018*/ 	.byte	0x04, 0x1c
        /*001a*/ 	.short	(.L_61 - .L_60)


	//   ....[0]....
.L_60:
        /*001c*/ 	.word	0x00000010


	//----- nvinfo : EIATTR_SW_WAR
	.align		4
.L_61:
        /*0020*/ 	.byte	0x04, 0x36
        /*0022*/ 	.short	(.L_63 - .L_62)
.L_62:
        /*0024*/ 	.word	0x00000008
.L_63:


//--------------------- .nv.info._Z4testv         --------------------------
	.section	.nv.info._Z4testv,"",@"SHT_CUDA_INFO"
	.sectionflags	@""
	.align	4


	//----- nvinfo : EIATTR_CUDA_API_VERSION
	.align		4
        /*0000*/ 	.byte	0x04, 0x37
        /*0002*/ 	.short	(.L_65 - .L_64)
.L_64:
        /*0004*/ 	.word	0x00000082


	//----- nvinfo : EIATTR_SPARSE_MMA_MASK
	.align		4
.L_65:
        /*0008*/ 	.byte	0x03, 0x50
        /*000a*/ 	.short	0x0000


	//----- nvinfo : EIATTR_MAXREG_COUNT
	.align		4
        /*000c*/ 	.byte	0x03, 0x1b
        /*000e*/ 	.short	0x00ff


	//----- nvinfo : EIATTR_EXTERNS
	.align		4
        /*0010*/ 	.byte	0x04, 0x0f
        /*0012*/ 	.short	(.L_67 - .L_66)


	//   ....[0]....
	.align		4
.L_66:
        /*0014*/ 	.word	index@(vprintf)


	//----- nvinfo : EIATTR_MERCURY_ISA_VERSION
	.align		4
.L_67:
        /*0018*/ 	.byte	0x03, 0x5f
        /*001a*/ 	.short	0x0101


	//----- nvinfo : EIATTR_VRC_CTA_INIT_COUNT
	.align		4
        /*001c*/ 	.byte	0x02, 0x4a
	.zero		1
	.zero		1


	//----- nvinfo : EIATTR_SYSCALL_OFFSETS
	.align		4
        /*0020*/ 	.byte	0x04, 0x46
        /*0022*/ 	.short	(.L_69 - .L_68)


	//   ....[0]....
.L_68:
        /*0024*/ 	.word	0x00000180


	//----- nvinfo : EIATTR_EXIT_INSTR_OFFSETS
	.align		4
.L_69:
        /*0028*/ 	.byte	0x04, 0x1c
        /*002a*/ 	.short	(.L_71 - .L_70)


	//   ....[0]....
.L_70:
        /*002c*/ 	.word	0x000000c0


	//   ....[1]....
        /*0030*/ 	.word	0x00000190


	//----- nvinfo : EIATTR_CRS_STACK_SIZE
	.align		4
.L_71:
        /*0034*/ 	.byte	0x04, 0x1e
        /*0036*/ 	.short	(.L_73 - .L_72)
.L_72:
        /*0038*/ 	.word	0x00000000


	//----- nvinfo : EIATTR_SW_WAR
	.align		4
.L_73:
        /*003c*/ 	.byte	0x04, 0x36
        /*003e*/ 	.short	(.L_75 - .L_74)
.L_74:
        /*0040*/ 	.word	0x00000008
.L_75:


//--------------------- .nv.callgraph             --------------------------
	.section	.nv.callgraph,"",@"SHT_CUDA_CALLGRAPH"
	.align	4
	.sectionentsize	8
	.align		4
        /*0000*/ 	.word	0x00000000
	.align		4
        /*0004*/ 	.word	0xffffffff
	.align		4
        /*0008*/ 	.word	index@(_Z4testv)
	.align		4
        /*000c*/ 	.word	index@(vprintf)
	.align		4
        /*0010*/ 	.word	0x00000000
	.align		4
        /*0014*/ 	.word	0xfffffffe
	.align		4
        /*0018*/ 	.word	0x00000000
	.align		4
        /*001c*/ 	.word	0xfffffffd
	.align		4
        /*0020*/ 	.word	0x00000000
	.align		4
        /*0024*/ 	.word	0xfffffffc


//--------------------- .nv.constant4             --------------------------
	.section	.nv.constant4,"a",@progbits
	.align	8
	.align		8
.nv.constant4:
        /*0000*/ 	.dword	_ZN34_INTERNAL_fe189fe6_4_k_cu_7005c45b4cuda3std3__45__cpo5beginE
	.align		8
        /*0008*/ 	.dword	_ZN34_INTERNAL_fe189fe6_4_k_cu_7005c45b4cuda3std3__45__cpo3endE
	.align		8
        /*0010*/ 	.dword	_ZN34_INTERNAL_fe189fe6_4_k_cu_7005c45b4cuda3std3__45__cpo6cbeginE
	.align		8
        /*0018*/ 	.dword	_ZN34_INTERNAL_fe189fe6_4_k_cu_7005c45b4cuda3std3__45__cpo4cendE
	.align		8
        /*0020*/ 	.dword	_ZN34_INTERNAL_fe189fe6_4_k_cu_7005c45b4cuda3std3__45__cpo6rbeginE
	.align		8
        /*0028*/ 	.dword	_ZN34_INTERNAL_fe189fe6_4_k_cu_7005c45b4cuda3std3__45__cpo4rendE
	.align		8
        /*0030*/ 	.dword	_ZN34_INTERNAL_fe189fe6_4_k_cu_7005c45b4cuda3std3__45__cpo7crbeginE
	.align		8
        /*0038*/ 	.dword	_ZN34_INTERNAL_fe189fe6_4_k_cu_7005c45b4cuda3std3__45__cpo5crendE
	.align		8
        /*0040*/ 	.dword	_ZN34_INTERNAL_fe189fe6_4_k_cu_7005c45b4cuda3std3__436_GLOBAL__N__fe189fe6_4_k_cu_7005c45b6ignoreE
	.align		8
        /*0048*/ 	.dword	_ZN34_INTERNAL_fe189fe6_4_k_cu_7005c45b4cuda3std3__419piecewise_constructE
	.align		8
        /*0050*/ 	.dword	_ZN34_INTERNAL_fe189fe6_4_k_cu_7005c45b4cuda3std3__48in_placeE
	.align		8
        /*0058*/ 	.dword	_ZN34_INTERNAL_fe189fe6_4_k_cu_7005c45b4cuda3std3__420unreachable_sentinelE
	.align		8
        /*0060*/ 	.dword	_ZN34_INTERNAL_fe189fe6_4_k_cu_7005c45b4cuda3std3__47nulloptE
	.align		8
        /*0068*/ 	.dword	_ZN34_INTERNAL_fe189fe6_4_k_cu_7005c45b4cuda3std3__48unexpectE
	.align		8
        /*0070*/ 	.dword	_ZN34_INTERNAL_fe189fe6_4_k_cu_7005c45b4cuda3std6ranges3__45__cpo4swapE
	.align		8
        /*0078*/ 	.dword	_ZN34_INTERNAL_fe189fe6_4_k_cu_7005c45b4cuda3std6ranges3__45__cpo9iter_moveE
	.align		8
        /*0080*/ 	.dword	_ZN34_INTERNAL_fe189fe6_4_k_cu_7005c45b4cuda3std6ranges3__45__cpo5beginE
	.align		8
        /*0088*/ 	.dword	_ZN34_INTERNAL_fe189fe6_4_k_cu_7005c45b4cuda3std6ranges3__45__cpo3endE
	.align		8
        /*0090*/ 	.dword	_ZN34_INTERNAL_fe189fe6_4_k_cu_7005c45b4cuda3std6ranges3__45__cpo6cbeginE
	.align		8
        /*0098*/ 	.dword	_ZN34_INTERNAL_fe189fe6_4_k_cu_7005c45b4cuda3std6ranges3__45__cpo4cendE
	.align		8
        /*00a0*/ 	.dword	_ZN34_INTERNAL_fe189fe6_4_k_cu_7005c45b4cuda3std6ranges3__45__cpo7advanceE
	.align		8
        /*00a8*/ 	.dword	_ZN34_INTERNAL_fe189fe6_4_k_cu_7005c45b4cuda3std6ranges3__45__cpo9iter_swapE
	.align		8
        /*00b0*/ 	.dword	_ZN34_INTERNAL_fe189fe6_4_k_cu_7005c45b4cuda3std6ranges3__45__cpo4nextE
	.align		8
        /*00b8*/ 	.dword	_ZN34_INTERNAL_fe189fe6_4_k_cu_7005c45b4cuda3std6ranges3__45__cpo4prevE
	.align		8
        /*00c0*/ 	.dword	_ZN34_INTERNAL_fe189fe6_4_k_cu_7005c45b4cuda3std6ranges3__45__cpo4dataE
	.align		8
        /*00c8*/ 	.dword	_ZN34_INTERNAL_fe189fe6_4_k_cu_7005c45b4cuda3std6ranges3__45__cpo5cdataE
	.align		8
        /*00d0*/ 	.dword	_ZN34_INTERNAL_fe189fe6_4_k_cu_7005c45b4cuda3std6ranges3__45__cpo4sizeE
	.align		8
        /*00d8*/ 	.dword	_ZN34_INTERNAL_fe189fe6_4_k_cu_7005c45b4cuda3std6ranges3__45__cpo5ssizeE
	.align		8
        /*00e0*/ 	.dword	_ZN34_INTERNAL_fe189fe6_4_k_cu_7005c45b4cuda3std6ranges3__45__cpo8distanceE
	.align		8
        /*00e8*/ 	.dword	_ZN34_INTERNAL_fe189fe6_4_k_cu_7005c45b6thrust24THRUST_300001_SM_1000_NS8cuda_cub3parE
	.align		8
        /*00f0*/ 	.dword	_ZN34_INTERNAL_fe189fe6_4_k_cu_7005c45b6thrust24THRUST_300001_SM_1000_NS8cuda_cub10par_nosyncE
	.align		8
        /*00f8*/ 	.dword	_ZN34_INTERNAL_fe189fe6_4_k_cu_7005c45b6thrust24THRUST_300001_SM_1000_NS6system6detail10sequential3seqE
	.align		8
        /*0100*/ 	.dword	_ZN34_INTERNAL_fe189fe6_4_k_cu_7005c45b6thrust24THRUST_300001_SM_1000_NS6system3cpp3parE
	.align		8
        /*0108*/ 	.dword	_ZN34_INTERNAL_fe189fe6_4_k_cu_7005c45b6thrust24THRUST_300001_SM_1000_NS12placeholders2_1E
	.align		8
        /*0110*/ 	.dword	_ZN34_INTERNAL_fe189fe6_4_k_cu_7005c45b6thrust24THRUST_300001_SM_1000_NS12placeholders2_2E
	.align		8
        /*0118*/ 	.dword	_ZN34_INTERNAL_fe189fe6_4_k_cu_7005c45b6thrust24THRUST_300001_SM_1000_NS12placeholders2_3E
	.align		8
        /*0120*/ 	.dword	_ZN34_INTERNAL_fe189fe6_4_k_cu_7005c45b6thrust24THRUST_300001_SM_1000_NS12placeholders2_4E
	.align		8
        /*0128*/ 	.dword	_ZN34_INTERNAL_fe189fe6_4_k_cu_7005c45b6thrust24THRUST_300001_SM_1000_NS12placeholders2_5E
	.align		8
        /*0130*/ 	.dword	_ZN34_INTERNAL_fe189fe6_4_k_cu_7005c45b6thrust24THRUST_300001_SM_1000_NS12placeholders2_6E
	.align		8
        /*0138*/ 	.dword	_ZN34_INTERNAL_fe189fe6_4_k_cu_7005c45b6thrust24THRUST_300001_SM_1000_NS12placeholders2_7E
	.align		8
        /*0140*/ 	.dword	_ZN34_INTERNAL_fe189fe6_4_k_cu_7005c45b6thrust24THRUST_300001_SM_1000_NS12placeholders2_8E
	.align		8
        /*0148*/ 	.dword	_ZN34_INTERNAL_fe189fe6_4_k_cu_7005c45b6thrust24THRUST_300001_SM_1000_NS12placeholders2_9E
	.align		8
        /*0150*/ 	.dword	_ZN34_INTERNAL_fe189fe6_4_k_cu_7005c45b6thrust24THRUST_300001_SM_1000_NS12placeholders3_10E
	.align		8
        /*0158*/ 	.dword	_ZN34_INTERNAL_fe189fe6_4_k_cu_7005c45b6thrust24THRUST_300001_SM_1000_NS3seqE
	.align		8
        /*0160*/ 	.dword	_ZN34_INTERNAL_fe189fe6_4_k_cu_7005c45b6thrust24THRUST_300001_SM_1000_NS6deviceE
	.align		8
        /*0168*/ 	.dword	$str
	.align		8
        /*0170*/ 	.dword	vprintf


//--------------------- .text._ZN3cub18CUB_300001_SM_10006detail11EmptyKernelIvEEvv --------------------------
	.section	.text._ZN3cub18CUB_300001_SM_10006detail11EmptyKernelIvEEvv,"ax",@progbits
	.align	128
        .global         _ZN3cub18CUB_300001_SM_10006detail11EmptyKernelIvEEvv
        .type           _ZN3cub18CUB_300001_SM_10006detail11EmptyKernelIvEEvv,@function
        .size           _ZN3cub18CUB_300001_SM_10006detail11EmptyKernelIvEEvv,(.L_x_3 - _ZN3cub18CUB_300001_SM_10006detail11EmptyKernelIvEEvv)
        .other          _ZN3cub18CUB_300001_SM_10006detail11EmptyKernelIvEEvv,@"STO_CUDA_ENTRY STV_DEFAULT"
_ZN3cub18CUB_300001_SM_10006detail11EmptyKernelIvEEvv:
.text._ZN3cub18CUB_300001_SM_10006detail11EmptyKernelIvEEvv:
[----:B------:R-:W-:Y:S01]  /*0000*/  LDC R1, c[0x0][0x37c] ;  /* 0x0000df00ff017b82 */ /* 0x000fe20000000800 */
[----:B------:R-:W-:Y:S05]  /*0010*/  EXIT ;  /* 0x000000000000794d */ /* 0x000fea0003800000 */
.L_x_0:
[----:B------:R-:W-:-:S00]  /*0020*/  BRA `(.L_x_0) ;  /* 0xfffffffc00fc7947 */ /* 0x000fc0000383ffff */
[----:B------:R-:W-:-:S00]  /*0030*/  NOP ;  /* 0x0000000000007918 */ /* 0x000fc00000000000 */
        /* <DEDUP_REMOVED lines=12> */
.L_x_3:


//--------------------- .text._Z4testv            --------------------------
	.section	.text._Z4testv,"ax",@progbits
	.align	128
        .global         _Z4testv
        .type           _Z4testv,@function
        .size           _Z4testv,(.L_x_4 - _Z4testv)
        .other          _Z4testv,@"STO_CUDA_ENTRY STV_DEFAULT"
_Z4testv:
.text._Z4testv:
[----:B------:R-:W0:Y:S01]  /*0000*/  LDC R1, c[0x0][0x37c] ;  /* 0x0000df00ff017b82 */ /* 0x000e220000000800 */
[----:B------:R-:W1:Y:S07]  /*0010*/  S2R R0, SR_TID.X ;  /* 0x0000000000007919 */ /* 0x000e6e0000002100 */
[----:B------:R-:W2:Y:S01]  /*0020*/  S2UR UR4, SR_CTAID.X ;  /* 0x00000000000479c3 */ /* 0x000ea20000002500 */
[----:B------:R-:W3:Y:S01]  /*0030*/  LDCU UR7, c[0x0][0x2fc] ;  /* 0x00005f80ff0777ac */ /* 0x000ee20008000800 */
[----:B0-----:R-:W-:Y:S01]  /*0040*/  VIADD R1, R1, 0xfffffff8 ;  /* 0xfffffff801017836 */ /* 0x001fe20000000000 */
[----:B------:R-:W2:Y:S01]  /*0050*/  LDCU UR5, c[0x0][0x360] ;  /* 0x00006c00ff0577ac */ /* 0x000ea20008000800 */
[----:B------:R-:W0:Y:S01]  /*0060*/  LDCU UR6, c[0x0][0x2f8] ;  /* 0x00005f00ff0677ac */ /* 0x000e220008000800 */
[----:B--2---:R-:W-:-:S02]  /*0070*/  UIMAD UR4, UR4, UR5, URZ ;  /* 0x00000005040472a4 */ /* 0x004fc4000f8e02ff */
[----:B0-----:R-:W-:Y:S01]  /*0080*/  IADD3 R6, P1, PT, R1, UR6, RZ ;  /* 0x0000000601067c10 */ /* 0x001fe2000ff3e0ff */
[----:B-1----:R-:W-:-:S03]  /*0090*/  IMAD.MOV R0, RZ, RZ, -R0 ;  /* 0x000000ffff007224 */ /* 0x002fc600078e0a00 */
[----:B---3--:R-:W-:Y:S02]  /*00a0*/  IADD3.X R7, PT, PT, RZ, UR7, RZ, P1, !PT ;  /* 0x00000007ff077c10 */ /* 0x008fe40008ffe4ff */
[----:B------:R-:W-:-:S13]  /*00b0*/  ISETP.NE.AND P0, PT, R0, UR4, PT ;  /* 0x0000000400007c0c */ /* 0x000fda000bf05270 */
[----:B------:R-:W-:Y:S05]  /*00c0*/  @P0 EXIT ;  /* 0x000000000000094d */ /* 0x000fea0003800000 */
[----:B------:R-:W0:Y:S01]  /*00d0*/  S2R R0, SR_TID.Y ;  /* 0x0000000000007919 */ /* 0x000e220000002200 */
[----:B------:R-:W0:Y:S01]  /*00e0*/  LDCU UR4, c[0x0][0x364] ;  /* 0x00006c80ff0477ac */ /* 0x000e220008000800 */
[----:B------:R-:W-:Y:S01]  /*00f0*/  MOV R2, 0x170 ;  /* 0x0000017000027802 */ /* 0x000fe20000000f00 */
[----:B------:R-:W0:Y:S02]  /*0100*/  S2R R3, SR_CTAID.Y ;  /* 0x0000000000037919 */ /* 0x000e240000002600 */
[----:B0-----:R-:W-:Y:S01]  /*0110*/  IMAD R0, R3, UR4, R0 ;  /* 0x0000000403007c24 */ /* 0x001fe2000f8e0200 */
[----:B------:R-:W0:Y:S02]  /*0120*/  LDCU.64 UR4, c[0x4][0x168] ;  /* 0x01002d00ff0477ac */ /* 0x000e240008000a00 */
[----:B------:R-:W1:Y:S02]  /*0130*/  LDC.64 R2, c[0x4][R2] ;  /* 0x0100000002027b82 */ /* 0x000e640000000a00 */
[----:B------:R2:W-:Y:S01]  /*0140*/  STL [R1], R0 ;  /* 0x0000000001007387 */ /* 0x0005e20000100800 */
[----:B0-----:R-:W-:Y:S01]  /*0150*/  IMAD.U32 R4, RZ, RZ, UR4 ;  /* 0x00000004ff047e24 */ /* 0x001fe2000f8e00ff */
[----:B--2---:R-:W-:-:S07]  /*0160*/  MOV R5, UR5 ;  /* 0x0000000500057c02 */ /* 0x004fce0008000f00 */
[----:B------:R-:W-:-:S07]  /*0170*/  LEPC R20, `(.L_x_1) ;  /* 0x000000001014794e */ /* 0x000fce0000000000 */
[----:B-1----:R-:W-:Y:S05]  /*0180*/  CALL.ABS.NOINC R2 ;  /* 0x0000000002007343 */ /* 0x002fea0003c00000 */
.L_x_1:
[----:B------:R-:W-:Y:S05]  /*0190*/  EXIT ;  /* 0x000000000000794d */ /* 0x000fea0003800000 */
.L_x_2:
        /* <DEDUP_REMOVED lines=14> */
.L_x_4:


//--------------------- .nv.global.init           --------------------------
	.section	.nv.global.init,"aw",@progbits
.nv.global.init:
	.type		$str,@object
	.size		$str,(.L_45 - $str)
$str:
        /*0000*/ 	.byte	0x25, 0x64, 0x0a, 0x00
.L_45:


//--------------------- .nv.shared.reserved.0     --------------------------
	.section	.nv.shared.reserved.0,"aw",@nobits
	.weak		__nv_reservedSMEM_offset_0_alias
	.size		__nv_reservedSMEM_offset_0_alias, 0, 64
	.other		__nv_reservedSMEM_offset_0_alias,@"STO_CUDA_RESERVED_SHARED STV_DEFAULT"
__nv_reservedSMEM_offset_0_alias:
	.zero		0
	.zero		64


//--------------------- .nv.global                --------------------------
	.section	.nv.global,"aw",@nobits
.nv.global:
	.type		_ZN34_INTERNAL_fe189fe6_4_k_cu_7005c45b6thrust24THRUST_300001_SM_1000_NS12placeholders2_8E,@object
	.size		_ZN34_INTERNAL_fe189fe6_4_k_cu_7005c45b6thrust24THRUST_300001_SM_1000_NS12placeholders2_8E,(_ZN34_INTERNAL_fe189fe6_4_k_cu_7005c45b4cuda3std3__436_GLOBAL__N__fe189fe6_4_k_cu_7005c45b6ignoreE - _ZN34_INTERNAL_fe189fe6_4_k_cu_7005c45b6thrust24THRUST_300001_SM_1000_NS12placeholders2_8E)
_ZN34_INTERNAL_fe189fe6_4_k_cu_7005c45b6thrust24THRUST_300001_SM_1000_NS12placeholders2_8E:
	.zero		1
	.type		_ZN34_INTERNAL_fe189fe6_4_k_cu_7005c45b4cuda3std3__436_GLOBAL__N__fe189fe6_4_k_cu_7005c45b6ignoreE,@object
	.size		_ZN34_INTERNAL_fe189fe6_4_k_cu_7005c45b4cuda3std3__436_GLOBAL__N__fe189fe6_4_k_cu_7005c45b6ignoreE,(_ZN34_INTERNAL_fe189fe6_4_k_cu_7005c45b4cuda3std6ranges3__45__cpo4dataE - _ZN34_INTERNAL_fe189fe6_4_k_cu_7005c45b4cuda3std3__436_GLOBAL__N__fe189fe6_4_k_cu_7005c45b6ignoreE)
_ZN34_INTERNAL_fe189fe6_4_k_cu_7005c45b4cuda3std3__436_GLOBAL__N__fe189fe6_4_k_cu_7005c45b6ignoreE:
	.zero		1
	.type		_ZN34_INTERNAL_fe189fe6_4_k_cu_7005c45b4cuda3std6ranges3__45__cpo4dataE,@object
	.size		_ZN34_INTERNAL_fe189fe6_4_k_cu_7005c45b4cuda3std6ranges3__45__cpo4dataE,(_ZN34_INTERNAL_fe189fe6_4_k_cu_7005c45b6thrust24THRUST_300001_SM_1000_NS6system3cpp3parE - _ZN34_INTERNAL_fe189fe6_4_k_cu_7005c45b4cuda3std6ranges3__45__cpo4dataE)
_ZN34_INTERNAL_fe189fe6_4_k_cu_7005c45b4cuda3std6ranges3__45__cpo4dataE:
	.zero		1
	.type		_ZN34_INTERNAL_fe189fe6_4_k_cu_7005c45b6thrust24THRUST_300001_SM_1000_NS6system3cpp3parE,@object
	.size		_ZN34_INTERNAL_fe189fe6_4_k_cu_7005c45b6thrust24THRUST_300001_SM_1000_NS6system3cpp3parE,(_ZN34_INTERNAL_fe189fe6_4_k_cu_7005c45b4cuda3std3__45__cpo5beginE - _ZN34_INTERNAL_fe189fe6_4_k_cu_7005c45b6thrust24THRUST_300001_SM_1000_NS6system3cpp3parE)
_ZN34_INTERNAL_fe189fe6_4_k_cu_7005c45b6thrust24THRUST_300001_SM_1000_NS6system3cpp3parE:
	.zero		1
	.type		_ZN34_INTERNAL_fe189fe6_4_k_cu_7005c45b4cuda3std3__45__cpo5beginE,@object
	.size		_ZN34_INTERNAL_fe189fe6_4_k_cu_7005c45b4cuda3std3__45__cpo5beginE,(_ZN34_INTERNAL_fe189fe6_4_k_cu_7005c45b4cuda3std6ranges3__45__cpo5beginE - _ZN34_INTERNAL_fe189fe6_4_k_cu_7005c45b4cuda3std3__45__cpo5beginE)
_ZN34_INTERNAL_fe189fe6_4_k_cu_7005c45b4cuda3std3__45__cpo5beginE:
	.zero		1
	.type		_ZN34_INTERNAL_fe189fe6_4_k_cu_7005c45b4cuda3std6ranges3__45__cpo5beginE,@object
	.size		_ZN34_INTERNAL_fe189fe6_4_k_cu_7005c45b4cuda3std6ranges3__45__cpo5beginE,(_ZN34_INTERNAL_fe189fe6_4_k_cu_7005c45b6thrust24THRUST_300001_SM_1000_NS6deviceE - _ZN34_INTERNAL_fe189fe6_4_k_cu_7005c45b4cuda3std6ranges3__45__cpo5beginE)
_ZN34_INTERNAL_fe189fe6_4_k_cu_7005c45b4cuda3std6ranges3__45__cpo5beginE:
	.zero		1
	.type		_ZN34_INTERNAL_fe189fe6_4_k_cu_7005c45b6thrust24THRUST_300001_SM_1000_NS6deviceE,@object
	.size		_ZN34_INTERNAL_fe189fe6_4_k_cu_7005c45b6thrust24THRUST_300001_SM_1000_NS6deviceE,(_ZN34_INTERNAL_fe189fe6_4_k_cu_7005c45b4cuda3std3__47nulloptE - _ZN34_INTERNAL_fe189fe6_4_k_cu_7005c45b6thrust24THRUST_300001_SM_1000_NS6deviceE)
_ZN34_INTERNAL_fe189fe6_4_k_cu_7005c45b6thrust24THRUST_300001_SM_1000_NS6deviceE:
	.zero		1
	.type		_ZN34_INTERNAL_fe189fe6_4_k_cu_7005c45b4cuda3std3__47nulloptE,@object
	.size		_ZN34_INTERNAL_fe189fe6_4_k_cu_7005c45b4cuda3std3__47nulloptE,(_ZN34_INTERNAL_fe189fe6_4_k_cu_7005c45b4cuda3std6ranges3__45__cpo8distanceE - _ZN34_INTERNAL_fe189fe6_4_k_cu_7005c45b4cuda3std3__47nulloptE)
_ZN34_INTERNAL_fe189fe6_4_k_cu_7005c45b4cuda3std3__47nulloptE:
	.zero		1
	.type		_ZN34_INTERNAL_fe189fe6_4_k_cu_7005c45b4cuda3std6ranges3__45__cpo8distanceE,@object
	.size		_ZN34_INTERNAL_fe189fe6_4_k_cu_7005c45b4cuda3std6ranges3__45__cpo8distanceE,(_ZN34_INTERNAL_fe189fe6_4_k_cu_7005c45b6thrust24THRUST_300001_SM_1000_NS12placeholders2_4E - _ZN34_INTERNAL_fe189fe6_4_k_cu_7005c45b4cuda3std6ranges3__45__cpo8distanceE)
_ZN34_INTERNAL_fe189fe6_4_k_cu_7005c45b4cuda3std6ranges3__45__cpo8distanceE:
	.zero		1
	.type		_ZN34_INTERNAL_fe189fe6_4_k_cu_7005c45b6thrust24THRUST_300001_SM_1000_NS12placeholders2_4E,@object
	.size		_ZN34_INTERNAL_fe189fe6_4_k_cu_7005c45b6thrust24THRUST_300001_SM_1000_NS12placeholders2_4E,(_ZN34_INTERNAL_fe189fe6_4_k_cu_7005c45b4cuda3std3__45__cpo6rbeginE - _ZN34_INTERNAL_fe189fe6_4_k_cu_7005c45b6thrust24THRUST_300001_SM_1000_NS12placeholders2_4E)
_ZN34_INTERNAL_fe189fe6_4_k_cu_7005c45b6thrust24THRUST_300001_SM_1000_NS12placeholders2_4E:
	.zero		1
	.type		_ZN34_INTERNAL_fe189fe6_4_k_cu_7005c45b4cuda3std3__45__cpo6rbeginE,@object
	.size		_ZN34_INTERNAL_fe189fe6_4_k_cu_7005c45b4cuda3std3__45__cpo6rbeginE,(_ZN34_INTERNAL_fe189fe6_4_k_cu_7005c45b4cuda3std6ranges3__45__cpo7advanceE - _ZN34_INTERNAL_fe189fe6_4_k_cu_7005c45b4cuda3std3__45__cpo6rbeginE)
_ZN34_INTERNAL_fe189fe6_4_k_cu_7005c45b4cuda3std3__45__cpo6rbeginE:
	.zero		1
	.type		_ZN34_INTERNAL_fe189fe6_4_k_cu_7005c45b4cuda3std6ranges3__45__cpo7advanceE,@object
	.size		_ZN34_INTERNAL_fe189fe6_4_k_cu_7005c45b4cuda3std6ranges3__45__cpo7advanceE,(_ZN34_INTERNAL_fe189fe6_4_k_cu_7005c45b6thrust24THRUST_300001_SM_1000_NS12placeholders3_10E - _ZN34_INTERNAL_fe189fe6_4_k_cu_7005c45b4cuda3std6ranges3__45__cpo7advanceE)
_ZN34_INTERNAL_fe189fe6_4_k_cu_7005c45b4cuda3std6ranges3__45__cpo7advanceE:
	.zero		1
	.type		_ZN34_INTERNAL_fe189fe6_4_k_cu_7005c45b6thrust24THRUST_300001_SM_1000_NS12placeholders3_10E,@object
	.size		_ZN34_INTERNAL_fe189fe6_4_k_cu_7005c45b6thrust24THRUST_300001_SM_1000_NS12placeholders3_10E,(_ZN34_INTERNAL_fe189fe6_4_k_cu_7005c45b4cuda3std3__48in_placeE - _ZN34_INTERNAL_fe189fe6_4_k_cu_7005c45b6thrust24THRUST_300001_SM_1000_NS12placeholders3_10E)
_ZN34_INTERNAL_fe189fe6_4_k_cu_7005c45b6thrust24THRUST_300001_SM_1000_NS12placeholders3_10E:
	.zero		1
	.type		_ZN34_INTERNAL_fe189fe6_4_k_cu_7005c45b4cuda3std3__48in_placeE,@object
	.size		_ZN34_INTERNAL_fe189fe6_4_k_cu_7005c45b4cuda3std3__48in_placeE,(_ZN34_INTERNAL_fe189fe6_4_k_cu_7005c45b4cuda3std6ranges3__45__cpo4sizeE - _ZN34_INTERNAL_fe189fe6_4_k_cu_7005c45b4cuda3std3__48in_placeE)
_ZN34_INTERNAL_fe189fe6_4_k_cu_7005c45b4cuda3std3__48in_placeE:
	.zero		1
	.type		_ZN34_INTERNAL_fe189fe6_4_k_cu_7005c45b4cuda3std6ranges3__45__cpo4sizeE,@object
	.size		_ZN34_INTERNAL_fe189fe6_4_k_cu_7005c45b4cuda3std6ranges3__45__cpo4sizeE,(_ZN34_INTERNAL_fe189fe6_4_k_cu_7005c45b6thrust24THRUST_300001_SM_1000_NS12placeholders2_2E - _ZN34_INTERNAL_fe189fe6_4_k_cu_7005c45b4cuda3std6ranges3__45__cpo4sizeE)
_ZN34_INTERNAL_fe189fe6_4_k_cu_7005c45b4cuda3std6ranges3__45__cpo4sizeE:
	.zero		1
	.type		_ZN34_INTERNAL_fe189fe6_4_k_cu_7005c45b6thrust24THRUST_300001_SM_1000_NS12placeholders2_2E,@object
	.size		_ZN34_INTERNAL_fe189fe6_4_k_cu_7005c45b6thrust24THRUST_300001_SM_1000_NS12placeholders2_2E,(_ZN34_INTERNAL_fe189fe6_4_k_cu_7005c45b4cuda3std3__45__cpo6cbeginE - _ZN34_INTERNAL_fe189fe6_4_k_cu_7005c45b6thrust24THRUST_300001_SM_1000_NS12placeholders2_2E)
_ZN34_INTERNAL_fe189fe6_4_k_cu_7005c45b6thrust24THRUST_300001_SM_1000_NS12placeholders2_2E:
	.zero		1
	.type		_ZN34_INTERNAL_fe189fe6_4_k_cu_7005c45b4cuda3std3__45__cpo6cbeginE,@object
	.size		_ZN34_INTERNAL_fe189fe6_4_k_cu_7005c45b4cuda3std3__45__cpo6cbeginE,(_ZN34_INTERNAL_fe189fe6_4_k_cu_7005c45b4cuda3std6ranges3__45__cpo6cbeginE - _ZN34_INTERNAL_fe189fe6_4_k_cu_7005c45b4cuda3std3__45__cpo6cbeginE)
_ZN34_INTERNAL_fe189fe6_4_k_cu_7005c45b4cuda3std3__45__cpo6cbeginE:
	.zero		1
	.type		_ZN34_INTERNAL_fe189fe6_4_k_cu_7005c45b4cuda3std6ranges3__45__cpo6cbeginE,@object
	.size		_ZN34_INTERNAL_fe189fe6_4_k_cu_7005c45b4cuda3std6ranges3__45__cpo6cbeginE,(_ZN34_INTERNAL_fe189fe6_4_k_cu_7005c45b6thrust24THRUST_300001_SM_1000_NS12placeholders2_6E - _ZN34_INTERNAL_fe189fe6_4_k_cu_7005c45b4cuda3std6ranges3__45__cpo6cbeginE)
_ZN34_INTERNAL_fe189fe6_4_k_cu_7005c45b4cuda3std6ranges3__45__cpo6cbeginE:
	.zero		1
	.type		_ZN34_INTERNAL_fe189fe6_4_k_cu_7005c45b6thrust24THRUST_300001_SM_1000_NS12placeholders2_6E,@object
	.size		_ZN34_INTERNAL_fe189fe6_4_k_cu_7005c45b6thrust24THRUST_300001_SM_1000_NS12placeholders2_6E,(_ZN34_INTERNAL_fe189fe6_4_k_cu_7005c45b4cuda3std3__45__cpo7crbeginE - _ZN34_INTERNAL_fe189fe6_4_k_cu_7005c45b6thrust24THRUST_300001_SM_1000_NS12placeholders2_6E)
_ZN34_INTERNAL_fe189fe6_4_k_cu_7005c45b6thrust24THRUST_300001_SM_1000_NS12placeholders2_6E:
	.zero		1
	.type		_ZN34_INTERNAL_fe189fe6_4_k_cu_7005c45b4cuda3std3__45__cpo7crbeginE,@object
	.size		_ZN34_INTERNAL_fe189fe6_4_k_cu_7005c45b4cuda3std3__45__cpo7crbeginE,(_ZN34_INTERNAL_fe189fe6_4_k_cu_7005c45b4cuda3std6ranges3__45__cpo4nextE - _ZN34_INTERNAL_fe189fe6_4_k_cu_7005c45b4cuda3std3__45__cpo7crbeginE)
_ZN34_INTERNAL_fe189fe6_4_k_cu_7005c45b4cuda3std3__45__cpo7crbeginE:
	.zero		1
	.type		_ZN34_INTERNAL_fe189fe6_4_k_cu_7005c45b4cuda3std6ranges3__45__cpo4nextE,@object
	.size		_ZN34_INTERNAL_fe189fe6_4_k_cu_7005c45b4cuda3std6ranges3__45__cpo4nextE,(_ZN34_INTERNAL_fe189fe6_4_k_cu_7005c45b4cuda3std6ranges3__45__cpo4swapE - _ZN34_INTERNAL_fe189fe6_4_k_cu_7005c45b4cuda3std6ranges3__45__cpo4nextE)
_ZN34_INTERNAL_fe189fe6_4_k_cu_7005c45b4cuda3std6ranges3__45__cpo4nextE:
	.zero		1
	.type		_ZN34_INTERNAL_fe189fe6_4_k_cu_7005c45b4cuda3std6ranges3__45__cpo4swapE,@object
	.size		_ZN34_INTERNAL_fe189fe6_4_k_cu_7005c45b4cuda3std6ranges3__45__cpo4swapE,(_ZN34_INTERNAL_fe189fe6_4_k_cu_7005c45b6thrust24THRUST_300001_SM_1000_NS8cuda_cub10par_nosyncE - _ZN34_INTERNAL_fe189fe6_4_k_cu_7005c45b4cuda3std6ranges3__45__cpo4swapE)
_ZN34_INTERNAL_fe189fe6_4_k_cu_7005c45b4cuda3std6ranges3__45__cpo4swapE:
	.zero		1
	.type		_ZN34_INTERNAL_fe189fe6_4_k_cu_7005c45b6thrust24THRUST_300001_SM_1000_NS8cuda_cub10par_nosyncE,@object
	.size		_ZN34_INTERNAL_fe189fe6_4_k_cu_7005c45b6thrust24THRUST_300001_SM_1000_NS8cuda_cub10par_nosyncE,(_ZN34_INTERNAL_fe189fe6_4_k_cu_7005c45b6thrust24THRUST_300001_SM_1000_NS3seqE - _ZN34_INTERNAL_fe189fe6_4_k_cu_7005c45b6thrust24THRUST_300001_SM_1000_NS8cuda_cub10par_nosyncE)
_ZN34_INTERNAL_fe189fe6_4_k_cu_7005c45b6thrust24THRUST_300001_SM_1000_NS8cuda_cub10par_nosyncE:
	.zero		1
	.type		_ZN34_INTERNAL_fe189fe6_4_k_cu_7005c45b6thrust24THRUST_300001_SM_1000_NS3seqE,@object
	.size		_ZN34_INTERNAL_fe189fe6_4_k_cu_7005c45b6thrust24THRUST_300001_SM_1000_NS3seqE,(_ZN34_INTERNAL_fe189fe6_4_k_cu_7005c45b4cuda3std3__420unreachable_sentinelE - _ZN34_INTERNAL_fe189fe6_4_k_cu_7005c45b6thrust24THRUST_300001_SM_1000_NS3seqE)
_ZN34_INTERNAL_fe189fe6_4_k_cu_7005c45b6thrust24THRUST_300001_SM_1000_NS3seqE:
	.zero		1
	.type		_ZN34_INTERNAL_fe189fe6_4_k_cu_7005c45b4cuda3std3__420unreachable_sentinelE,@object
	.size		_ZN34_INTERNAL_fe189fe6_4_k_cu_7005c45b4cuda3std3__420unreachable_sentinelE,(_ZN34_INTERNAL_fe189fe6_4_k_cu_7005c45b4cuda3std6ranges3__45__cpo5ssizeE - _ZN34_INTERNAL_fe189fe6_4_k_cu_7005c45b4cuda3std3__420unreachable_sentinelE)
_ZN34_INTERNAL_fe189fe6_4_k_cu_7005c45b4cuda3std3__420unreachable_sentinelE:
	.zero		1
	.type		_ZN34_INTERNAL_fe189fe6_4_k_cu_7005c45b4cuda3std6ranges3__45__cpo5ssizeE,@object
	.size		_ZN34_INTERNAL_fe189fe6_4_k_cu_7005c45b4cuda3std6ranges3__45__cpo5ssizeE,(_ZN34_INTERNAL_fe189fe6_4_k_cu_7005c45b6thrust24THRUST_300001_SM_1000_NS12placeholders2_3E - _ZN34_INTERNAL_fe189fe6_4_k_cu_7005c45b4cuda3std6ranges3__45__cpo5ssizeE)
_ZN34_INTERNAL_fe189fe6_4_k_cu_7005c45b4cuda3std6ranges3__45__cpo5ssizeE:
	.zero		1
	.type		_ZN34_INTERNAL_fe189fe6_4_k_cu_7005c45b6thrust24THRUST_300001_SM_1000_NS12placeholders2_3E,@object
	.size		_ZN34_INTERNAL_fe189fe6_4_k_cu_7005c45b6thrust24THRUST_300001_SM_1000_NS12placeholders2_3E,(_ZN34_INTERNAL_fe189fe6_4_k_cu_7005c45b4cuda3std3__45__cpo4cendE - _ZN34_INTERNAL_fe189fe6_4_k_cu_7005c45b6thrust24THRUST_300001_SM_1000_NS12placeholders2_3E)
_ZN34_INTERNAL_fe189fe6_4_k_cu_7005c45b6thrust24THRUST_300001_SM_1000_NS12placeholders2_3E:
	.zero		1
	.type		_ZN34_INTERNAL_fe189fe6_4_k_cu_7005c45b4cuda3std3__45__cpo4cendE,@object
	.size		_ZN34_INTERNAL_fe189fe6_4_k_cu_7005c45b4cuda3std3__45__cpo4cendE,(_ZN34_INTERNAL_fe189fe6_4_k_cu_7005c45b4cuda3std6ranges3__45__cpo4cendE - _ZN34_INTERNAL_fe189fe6_4_k_cu_7005c45b4cuda3std3__45__cpo4cendE)
_ZN34_INTERNAL_fe189fe6_4_k_cu_7005c45b4cuda3std3__45__cpo4cendE:
	.zero		1
	.type		_ZN34_INTERNAL_fe189fe6_4_k_cu_7005c45b4cuda3std6ranges3__45__cpo4cendE,@object
	.size		_ZN34_INTERNAL_fe189fe6_4_k_cu_7005c45b4cuda3std6ranges3__45__cpo4cendE,(_ZN34_INTERNAL_fe189fe6_4_k_cu_7005c45b6thrust24THRUST_300001_SM_1000_NS12placeholders2_7E - _ZN34_INTERNAL_fe189fe6_4_k_cu_7005c45b4cuda3std6ranges3__45__cpo4cendE)
_ZN34_INTERNAL_fe189fe6_4_k_cu_7005c45b4cuda3std6ranges3__45__cpo4cendE:
	.zero		1
	.type		_ZN34_INTERNAL_fe189fe6_4_k_cu_7005c45b6thrust24THRUST_300001_SM_1000_NS12placeholders2_7E,@object
	.size		_ZN34_INTERNAL_fe189fe6_4_k_cu_7005c45b6thrust24THRUST_300001_SM_1000_NS12placeholders2_7E,(_ZN34_INTERNAL_fe189fe6_4_k_cu_7005c45b4cuda3std3__45__cpo5crendE - _ZN34_INTERNAL_fe189fe6_4_k_cu_7005c45b6thrust24THRUST_300001_SM_1000_NS12placeholders2_7E)
_ZN34_INTERNAL_fe189fe6_4_k_cu_7005c45b6thrust24THRUST_300001_SM_1000_NS12placeholders2_7E:
	.zero		1
	.type		_ZN34_INTERNAL_fe189fe6_4_k_cu_7005c45b4cuda3std3__45__cpo5crendE,@object
	.size		_ZN34_INTERNAL_fe189fe6_4_k_cu_7005c45b4cuda3std3__45__cpo5crendE,(_ZN34_INTERNAL_fe189fe6_4_k_cu_7005c45b4cuda3std6ranges3__45__cpo4prevE - _ZN34_INTERNAL_fe189fe6_4_k_cu_7005c45b4cuda3std3__45__cpo5crendE)
_ZN34_INTERNAL_fe189fe6_4_k_cu_7005c45b4cuda3std3__45__cpo5crendE:
	.zero		1
	.type		_ZN34_INTERNAL_fe189fe6_4_k_cu_7005c45b4cuda3std6ranges3__45__cpo4prevE,@object
	.size		_ZN34_INTERNAL_fe189fe6_4_k_cu_7005c45b4cuda3std6ranges3__45__cpo4prevE,(_ZN34_INTERNAL_fe189fe6_4_k_cu_7005c45b4cuda3std6ranges3__45__cpo9iter_moveE - _ZN34_INTERNAL_fe189fe6_4_k_cu_7005c45b4cuda3std6ranges3__45__cpo4prevE)
_ZN34_INTERNAL_fe189fe6_4_k_cu_7005c45b4cuda3std6ranges3__45__cpo4prevE:
	.zero		1
	.type		_ZN34_INTERNAL_fe189fe6_4_k_cu_7005c45b4cuda3std6ranges3__45__cpo9iter_moveE,@object
	.size		_ZN34_INTERNAL_fe189fe6_4_k_cu_7005c45b4cuda3std6ranges3__45__cpo9iter_moveE,(_ZN34_INTERNAL_fe189fe6_4_k_cu_7005c45b6thrust24THRUST_300001_SM_1000_NS6system6detail10sequential3seqE - _ZN34_INTERNAL_fe189fe6_4_k_cu_7005c45b4cuda3std6ranges3__45__cpo9iter_moveE)
_ZN34_INTERNAL_fe189fe6_4_k_cu_7005c45b4cuda3std6ranges3__45__cpo9iter_moveE:
	.zero		1
	.type		_ZN34_INTERNAL_fe189fe6_4_k_cu_7005c45b6thrust24THRUST_300001_SM_1000_NS6system6detail10sequential3seqE,@object
	.size		_ZN34_INTERNAL_fe189fe6_4_k_cu_7005c45b6thrust24THRUST_300001_SM_1000_NS6system6detail10sequential3seqE,(_ZN34_INTERNAL_fe189fe6_4_k_cu_7005c45b6thrust24THRUST_300001_SM_1000_NS12placeholders2_9E - _ZN34_INTERNAL_fe189fe6_4_k_cu_7005c45b6thrust24THRUST_300001_SM_1000_NS6system6detail10sequential3seqE)
_ZN34_INTERNAL_fe189fe6_4_k_cu_7005c45b6thrust24THRUST_300001_SM_1000_NS6system6detail10sequential3seqE:
	.zero		1
	.type		_ZN34_INTERNAL_fe189fe6_4_k_cu_7005c45b6thrust24THRUST_300001_SM_1000_NS12placeholders2_9E,@object
	.size		_ZN34_INTERNAL_fe189fe6_4_k_cu_7005c45b6thrust24THRUST_300001_SM_1000_NS12placeholders2_9E,(_ZN34_INTERNAL_fe189fe6_4_k_cu_7005c45b4cuda3std3__419piecewise_constructE - _ZN34_INTERNAL_fe189fe6_4_k_cu_7005c45b6thrust24THRUST_300001_SM_1000_NS12placeholders2_9E)
_ZN34_INTERNAL_fe189fe6_4_k_cu_7005c45b6thrust24THRUST_300001_SM_1000_NS12placeholders2_9E:
	.zero		1
	.type		_ZN34_INTERNAL_fe189fe6_4_k_cu_7005c45b4cuda3std3__419piecewise_constructE,@object
	.size		_ZN34_INTERNAL_fe189fe6_4_k_cu_7005c45b4cuda3std3__419piecewise_constructE,(_ZN34_INTERNAL_fe189fe6_4_k_cu_7005c45b4cuda3std6ranges3__45__cpo5cdataE - _ZN34_INTERNAL_fe189fe6_4_k_cu_7005c45b4cuda3std3__419piecewise_constructE)
_ZN34_INTERNAL_fe189fe6_4_k_cu_7005c45b4cuda3std3__419piecewise_constructE:
	.zero		1
	.type		_ZN34_INTERNAL_fe189fe6_4_k_cu_7005c45b4cuda3std6ranges3__45__cpo5cdataE,@object
	.size		_ZN34_INTERNAL_fe189fe6_4_k_cu_7005c45b4cuda3std6ranges3__45__cpo5cdataE,(_ZN34_INTERNAL_fe189fe6_4_k_cu_7005c45b6thrust24THRUST_300001_SM_1000_NS12placeholders2_1E - _ZN34_INTERNAL_fe189fe6_4_k_cu_7005c45b4cuda3std6ranges3__45__cpo5cdataE)
_ZN34_INTERNAL_fe189fe6_4_k_cu_7005c45b4cuda3std6ranges3__45__cpo5cdataE:
	.zero		1
	.type		_ZN34_INTERNAL_fe189fe6_4_k_cu_7005c45b6thrust24THRUST_300001_SM_1000_NS12placeholders2_1E,@object
	.size		_ZN34_INTERNAL_fe189fe6_4_k_cu_7005c45b6thrust24THRUST_300001_SM_1000_NS12placeholders2_1E,(_ZN34_INTERNAL_fe189fe6_4_k_cu_7005c45b4cuda3std3__45__cpo3endE - _ZN34_INTERNAL_fe189fe6_4_k_cu_7005c45b6thrust24THRUST_300001_SM_1000_NS12placeholders2_1E)
_ZN34_INTERNAL_fe189fe6_4_k_cu_7005c45b6thrust24THRUST_300001_SM_1000_NS12placeholders2_1E:
	.zero		1
	.type		_ZN34_INTERNAL_fe189fe6_4_k_cu_7005c45b4cuda3std3__45__cpo3endE,@object
	.size		_ZN34_INTERNAL_fe189fe6_4_k_cu_7005c45b4cuda3std3__45__cpo3endE,(_ZN34_INTERNAL_fe189fe6_4_k_cu_7005c45b4cuda3std6ranges3__45__cpo3endE - _ZN34_INTERNAL_fe189fe6_4_k_cu_7005c45b4cuda3std3__45__cpo3endE)
_ZN34_INTERNAL_fe189fe6_4_k_cu_7005c45b4cuda3std3__45__cpo3endE:
	.zero		1
	.type		_ZN34_INTERNAL_fe189fe6_4_k_cu_7005c45b4cuda3std6ranges3__45__cpo3endE,@object
	.size		_ZN34_INTERNAL_fe189fe6_4_k_cu_7005c45b4cuda3std6ranges3__45__cpo3endE,(_ZN34_INTERNAL_fe189fe6_4_k_cu_7005c45b6thrust24THRUST_300001_SM_1000_NS12placeholders2_5E - _ZN34_INTERNAL_fe189fe6_4_k_cu_7005c45b4cuda3std6ranges3__45__cpo3endE)
_ZN34_INTERNAL_fe189fe6_4_k_cu_7005c45b4cuda3std6ranges3__45__cpo3endE:
	.zero		1
	.type		_ZN34_INTERNAL_fe189fe6_4_k_cu_7005c45b6thrust24THRUST_300001_SM_1000_NS12placeholders2_5E,@object
	.size		_ZN34_INTERNAL_fe189fe6_4_k_cu_7005c45b6thrust24THRUST_300001_SM_1000_NS12placeholders2_5E,(_ZN34_INTERNAL_fe189fe6_4_k_cu_7005c45b4cuda3std3__45__cpo4rendE - _ZN34_INTERNAL_fe189fe6_4_k_cu_7005c45b6thrust24THRUST_300001_SM_1000_NS12placeholders2_5E)
_ZN34_INTERNAL_fe189fe6_4_k_cu_7005c45b6thrust24THRUST_300001_SM_1000_NS12placeholders2_5E:
	.zero		1
	.type		_ZN34_INTERNAL_fe189fe6_4_k_cu_7005c45b4cuda3std3__45__cpo4rendE,@object
	.size		_ZN34_INTERNAL_fe189fe6_4_k_cu_7005c45b4cuda3std3__45__cpo4rendE,(_ZN34_INTERNAL_fe189fe6_4_k_cu_7005c45b4cuda3std6ranges3__45__cpo9iter_swapE - _ZN34_INTERNAL_fe189fe6_4_k_cu_7005c45b4cuda3std3__45__cpo4rendE)
_ZN34_INTERNAL_fe189fe6_4_k_cu_7005c45b4cuda3std3__45__cpo4rendE:
	.zero		1
	.type		_ZN34_INTERNAL_fe189fe6_4_k_cu_7005c45b4cuda3std6ranges3__45__cpo9iter_swapE,@object
	.size		_ZN34_INTERNAL_fe189fe6_4_k_cu_7005c45b4cuda3std6ranges3__45__cpo9iter_swapE,(_ZN34_INTERNAL_fe189fe6_4_k_cu_7005c45b4cuda3std3__48unexpectE - _ZN34_INTERNAL_fe189fe6_4_k_cu_7005c45b4cuda3std6ranges3__45__cpo9iter_swapE)
_ZN34_INTERNAL_fe189fe6_4_k_cu_7005c45b4cuda3std6ranges3__45__cpo9iter_swapE:
	.zero		1
	.type		_ZN34_INTERNAL_fe189fe6_4_k_cu_7005c45b4cuda3std3__48unexpectE,@object
	.size		_ZN34_INTERNAL_fe189fe6_4_k_cu_7005c45b4cuda3std3__48unexpectE,(_ZN34_INTERNAL_fe189fe6_4_k_cu_7005c45b6thrust24THRUST_300001_SM_1000_NS8cuda_cub3parE - _ZN34_INTERNAL_fe189fe6_4_k_cu_7005c45b4cuda3std3__48unexpectE)
_ZN34_INTERNAL_fe189fe6_4_k_cu_7005c45b4cuda3std3__48unexpectE:
	.zero		1
	.type		_ZN34_INTERNAL_fe189fe6_4_k_cu_7005c45b6thrust24THRUST_300001_SM_1000_NS8cuda_cub3parE,@object
	.size		_ZN34_INTERNAL_fe189fe6_4_k_cu_7005c45b6thrust24THRUST_300001_SM_1000_NS8cuda_cub3parE,(.L_29 - _ZN34_INTERNAL_fe189fe6_4_k_cu_7005c45b6thrust24THRUST_300001_SM_1000_NS8cuda_cub3parE)
_ZN34_INTERNAL_fe189fe6_4_k_cu_7005c45b6thrust24THRUST_300001_SM_1000_NS8cuda_cub3parE:
	.zero		1
.L_29:


//--------------------- .nv.constant0._ZN3cub18CUB_300001_SM_10006detail11EmptyKernelIvEEvv --------------------------
	.section	.nv.constant0._ZN3cub18CUB_300001_SM_10006detail11EmptyKernelIvEEvv,"a",@progbits
	.sectionflags	@""
	.align	4
.nv.constant0._ZN3cub18CUB_300001_SM_10006detail11EmptyKernelIvEEvv:
	.zero		896


//--------------------- .nv.constant0._Z4testv    --------------------------
	.section	.nv.constant0._Z4testv,"a",@progbits
	.sectionflags	@""
	.align	4
.nv.constant0._Z4testv:
	.zero		896


//--------------------- SYMBOLS --------------------------

	.type		.nv.reservedSmem.offset0,@object
	.size		.nv.reservedSmem.offset0,0x4
	.type		vprintf,@function
